//
// Generated by NVIDIA NVVM Compiler
//
// Compiler Build ID: CL-36424714
// Cuda compilation tools, release 13.0, V13.0.88
// Based on NVVM 20.0.0
//

.version 9.0
.target sm_100
.address_size 64

	// .globl	_Z16conduccion_calorPA16_iS0_

.visible .entry _Z16conduccion_calorPA16_iS0_(
	.param .u64 .ptr .align 1 _Z16conduccion_calorPA16_iS0__param_0,
	.param .u64 .ptr .align 1 _Z16conduccion_calorPA16_iS0__param_1
)
{
	.reg .pred 	%p<5>;
	.reg .b32 	%r<19>;
	.reg .b64 	%rd<19>;
	.reg .b64 	%fd<21>;

	ld.param.u64 	%rd4, [_Z16conduccion_calorPA16_iS0__param_0];
	ld.param.u64 	%rd5, [_Z16conduccion_calorPA16_iS0__param_1];
	cvta.to.global.u64 	%rd1, %rd5;
	mov.u32 	%r3, %ctaid.x;
	mov.u32 	%r4, %ntid.x;
	mov.u32 	%r5, %tid.x;
	mad.lo.s32 	%r1, %r3, %r4, %r5;
	mov.u32 	%r6, %ctaid.y;
	mov.u32 	%r7, %ntid.y;
	mov.u32 	%r8, %tid.y;
	mad.lo.s32 	%r2, %r6, %r7, %r8;
	setp.lt.s32 	%p1, %r1, 2;
	mul.wide.s32 	%rd6, %r1, 64;
	add.s64 	%rd2, %rd1, %rd6;
	mul.wide.u32 	%rd7, %r2, 4;
	add.s64 	%rd3, %rd2, %rd7;
	mov.f64 	%fd19, 0d0000000000000000;
	@%p1 bra 	$L__BB0_2;
	add.s32 	%r9, %r1, -1;
	mul.wide.u32 	%rd8, %r9, 64;
	add.s64 	%rd9, %rd1, %rd8;
	add.s64 	%rd11, %rd9, %rd7;
	ld.global.u32 	%r10, [%rd11];
	cvt.rn.f64.s32 	%fd19, %r10;
	setp.gt.u32 	%p2, %r1, 14;
	@%p2 bra 	$L__BB0_3;
$L__BB0_2:
	ld.global.u32 	%r11, [%rd3+64];
	cvt.rn.f64.s32 	%fd10, %r11;
	add.f64 	%fd19, %fd19, %fd10;
$L__BB0_3:
	setp.lt.u32 	%p3, %r2, 2;
	@%p3 bra 	$L__BB0_5;
	add.s32 	%r12, %r2, -1;
	mul.wide.u32 	%rd12, %r12, 4;
	add.s64 	%rd13, %rd2, %rd12;
	ld.global.u32 	%r13, [%rd13];
	cvt.rn.f64.s32 	%fd11, %r13;
	add.f64 	%fd19, %fd19, %fd11;
	setp.gt.u32 	%p4, %r2, 14;
	@%p4 bra 	$L__BB0_6;
$L__BB0_5:
	ld.global.u32 	%r14, [%rd3+4];
	cvt.rn.f64.s32 	%fd12, %r14;
	add.f64 	%fd19, %fd19, %fd12;
$L__BB0_6:
	cvta.to.global.u64 	%rd14, %rd4;
	ld.global.u32 	%r15, [%rd3];
	shl.b32 	%r16, %r15, 2;
	neg.s32 	%r17, %r16;
	cvt.rn.f64.s32 	%fd13, %r17;
	add.f64 	%fd14, %fd19, %fd13;
	cvt.rn.f64.s32 	%fd15, %r15;
	fma.rn.f64 	%fd16, %fd14, 0d3F161139634E0318, %fd15;
	cvt.rzi.s32.f64 	%r18, %fd16;
	add.s64 	%rd16, %rd14, %rd6;
	add.s64 	%rd18, %rd16, %rd7;
	st.global.u32 	[%rd18], %r18;
	ret;

}
	// .globl	_Z25actualizacion_temperaturaPA16_iS0_
.visible .entry _Z25actualizacion_temperaturaPA16_iS0_(
	.param .u64 .ptr .align 1 _Z25actualizacion_temperaturaPA16_iS0__param_0,
	.param .u64 .ptr .align 1 _Z25actualizacion_temperaturaPA16_iS0__param_1
)
{
	.reg .pred 	%p<9>;
	.reg .b32 	%r<64>;
	.reg .b64 	%rd<21>;

	ld.param.u64 	%rd6, [_Z25actualizacion_temperaturaPA16_iS0__param_0];
	ld.param.u64 	%rd7, [_Z25actualizacion_temperaturaPA16_iS0__param_1];
	cvta.to.global.u64 	%rd1, %rd7;
	mov.u32 	%r32, %ctaid.x;
	mov.u32 	%r33, %ntid.x;
	mov.u32 	%r34, %tid.x;
	mad.lo.s32 	%r1, %r32, %r33, %r34;
	mov.u32 	%r35, %ctaid.y;
	mov.u32 	%r36, %ntid.y;
	mov.u32 	%r37, %tid.y;
	mad.lo.s32 	%r2, %r35, %r36, %r37;
	setp.lt.s32 	%p1, %r1, 2;
	mul.wide.s32 	%rd8, %r1, 64;
	add.s64 	%rd9, %rd1, %rd8;
	mul.wide.u32 	%rd10, %r2, 4;
	add.s64 	%rd2, %rd9, %rd10;
	add.s32 	%r3, %r2, -1;
	mul.wide.u32 	%rd11, %r3, 4;
	add.s64 	%rd3, %rd9, %rd11;
	mov.b32 	%r53, 0;
	mov.u32 	%r52, %r53;
	@%p1 bra 	$L__BB1_5;
	add.s32 	%r39, %r1, -1;
	mul.wide.u32 	%rd12, %r39, 64;
	add.s64 	%rd4, %rd1, %rd12;
	add.s64 	%rd5, %rd4, %rd10;
	ld.global.u32 	%r52, [%rd5];
	setp.lt.u32 	%p2, %r2, 2;
	mov.b32 	%r50, 2;
	@%p2 bra 	$L__BB1_3;
	add.s64 	%rd15, %rd4, %rd11;
	ld.global.u32 	%r42, [%rd15];
	add.s32 	%r52, %r42, %r52;
	setp.gt.u32 	%p3, %r2, 14;
	mov.b32 	%r53, 2;
	mov.b32 	%r50, 3;
	@%p3 bra 	$L__BB1_4;
$L__BB1_3:
	ld.global.u32 	%r43, [%rd5+-4];
	add.s32 	%r52, %r43, %r52;
	mov.u32 	%r53, %r50;
$L__BB1_4:
	setp.gt.u32 	%p4, %r1, 14;
	@%p4 bra 	$L__BB1_8;
$L__BB1_5:
	ld.global.u32 	%r44, [%rd2+64];
	add.s32 	%r52, %r44, %r52;
	add.s32 	%r60, %r53, 1;
	setp.gt.u32 	%p6, %r2, 14;
	@%p6 bra 	$L__BB1_7;
	ld.global.u32 	%r45, [%rd2+68];
	add.s32 	%r52, %r45, %r52;
	add.s32 	%r60, %r53, 2;
	setp.lt.u32 	%p7, %r2, 2;
	@%p7 bra 	$L__BB1_10;
$L__BB1_7:
	ld.global.u32 	%r46, [%rd3+64];
	add.s32 	%r52, %r46, %r52;
	add.s32 	%r53, %r60, 1;
	bra.uni 	$L__BB1_9;
$L__BB1_8:
	setp.lt.u32 	%p5, %r2, 2;
	mov.u32 	%r60, %r53;
	@%p5 bra 	$L__BB1_10;
$L__BB1_9:
	ld.global.u32 	%r47, [%rd3];
	add.s32 	%r52, %r47, %r52;
	add.s32 	%r60, %r53, 1;
	setp.gt.u32 	%p8, %r2, 14;
	@%p8 bra 	$L__BB1_11;
$L__BB1_10:
	ld.global.u32 	%r48, [%rd2+4];
	add.s32 	%r52, %r48, %r52;
	add.s32 	%r60, %r60, 1;
$L__BB1_11:
	cvta.to.global.u64 	%rd16, %rd6;
	div.s32 	%r49, %r52, %r60;
	add.s64 	%rd18, %rd16, %rd8;
	add.s64 	%rd20, %rd18, %rd10;
	st.global.u32 	[%rd20], %r49;
	ret;

}


// ===== COMPILED SASS (sm_100) =====

	.target	sm_100

	.elftype	@"ET_EXEC"


//--------------------- .note.nv.tkinfo           --------------------------
	.section	.note.nv.tkinfo,"",@"SHT_NOTE"
	.sectionflags	@"SHF_NOTE_NV_TKINFO"
	.tkinfo
        /*0018*/ 	.word	0x00000002
        /*0030*/ 	.string	""
        /*0030*/ 	.string	"ptxas"
        /*0030*/ 	.string	"Cuda compilation tools, release 13.0, V13.0.88"
        /*0030*/ 	.string	"Build cuda_13.0.r13.0/compiler.36424714_0"
        /*0030*/ 	.string	"-arch sm_100 -m 64 "



//--------------------- .note.nv.cuinfo           --------------------------
	.section	.note.nv.cuinfo,"",@"SHT_NOTE"
	.sectionflags	@"SHF_NOTE_NV_CUINFO"
        /*0018*/ 	.short	0x0002
        /*001a*/ 	.short	0x0064
        /*001c*/ 	.short	0x0082
	.zero		2


//--------------------- .nv.info                  --------------------------
	.section	.nv.info,"",@"SHT_CUDA_INFO"
	.align	4


	//----- nvinfo : EIATTR_REGCOUNT
	.align		4
        /*0000*/ 	.byte	0x04, 0x2f
        /*0002*/ 	.short	(.L_1 - .L_0)
	.align		4
.L_0:
        /*0004*/ 	.word	index@(_Z16conduccion_calorPA16_iS0_)
        /*0008*/ 	.word	0x00000011


	//----- nvinfo : EIATTR_FRAME_SIZE
	.align		4
.L_1:
        /*000c*/ 	.byte	0x04, 0x11
        /*000e*/ 	.short	(.L_3 - .L_2)
	.align		4
.L_2:
        /*0010*/ 	.word	index@(_Z16conduccion_calorPA16_iS0_)
        /*0014*/ 	.word	0x00000000


	//----- nvinfo : EIATTR_REGCOUNT
	.align		4
.L_3:
        /*0018*/ 	.byte	0x04, 0x2f
        /*001a*/ 	.short	(.L_5 - .L_4)
	.align		4
.L_4:
        /*001c*/ 	.word	index@(_Z25actualizacion_temperaturaPA16_iS0_)
        /*0020*/ 	.word	0x00000010


	//----- nvinfo : EIATTR_FRAME_SIZE
	.align		4
.L_5:
        /*0024*/ 	.byte	0x04, 0x11
        /*0026*/ 	.short	(.L_7 - .L_6)
	.align		4
.L_6:
        /*0028*/ 	.word	index@(_Z25actualizacion_temperaturaPA16_iS0_)
        /*002c*/ 	.word	0x00000000


	//----- nvinfo : EIATTR_MIN_STACK_SIZE
	.align		4
.L_7:
        /*0030*/ 	.byte	0x04, 0x12
        /*0032*/ 	.short	(.L_9 - .L_8)
	.align		4
.L_8:
        /*0034*/ 	.word	index@(_Z25actualizacion_temperaturaPA16_iS0_)
        /*0038*/ 	.word	0x00000000


	//----- nvinfo : EIATTR_MIN_STACK_SIZE
	.align		4
.L_9:
        /*003c*/ 	.byte	0x04, 0x12
        /*003e*/ 	.short	(.L_11 - .L_10)
	.align		4
.L_10:
        /*0040*/ 	.word	index@(_Z16conduccion_calorPA16_iS0_)
        /*0044*/ 	.word	0x00000000
.L_11:


//--------------------- .nv.compat                --------------------------
	.section	.nv.compat,"",@"SHT_CUDA_COMPAT_INFO"
	.align	4
        /*0000*/ 	.byte	0x02, 0x09, 0x00, 0x00, 0x02, 0x02, 0x01, 0x00, 0x02, 0x05, 0x05, 0x00, 0x03, 0x07, 0x01, 0x01
        /*0010*/ 	.byte	0x02, 0x03, 0x00, 0x00, 0x02, 0x06, 0x01, 0x00, 0x04, 0x0b, 0x08, 0x00, 0x01, 0x00, 0x00, 0x00
        /*0020*/ 	.byte	0x00, 0x00, 0x00, 0x00


//--------------------- .nv.info._Z25actualizacion_temperaturaPA16_iS0_ --------------------------
	.section	.nv.info._Z25actualizacion_temperaturaPA16_iS0_,"",@"SHT_CUDA_INFO"
	.sectionflags	@""
	.align	4


	//----- nvinfo : EIATTR_CUDA_API_VERSION
	.align		4
        /*0000*/ 	.byte	0x04, 0x37
        /*0002*/ 	.short	(.L_13 - .L_12)
.L_12:
        /*0004*/ 	.word	0x00000082


	//----- nvinfo : EIATTR_KPARAM_INFO
	.align		4
.L_13:
        /*0008*/ 	.byte	0x04, 0x17
        /*000a*/ 	.short	(.L_15 - .L_14)
.L_14:
        /*000c*/ 	.word	0x00000000
        /*0010*/ 	.short	0x0001
        /*0012*/ 	.short	0x0008
        /*0014*/ 	.byte	0x00, 0xf5, 0x21, 0x00


	//----- nvinfo : EIATTR_KPARAM_INFO
	.align		4
.L_15:
        /*0018*/ 	.byte	0x04, 0x17
        /*001a*/ 	.short	(.L_17 - .L_16)
.L_16:
        /*001c*/ 	.word	0x00000000
        /*0020*/ 	.short	0x0000
        /*0022*/ 	.short	0x0000
        /*0024*/ 	.byte	0x00, 0xf5, 0x21, 0x00


	//----- nvinfo : EIATTR_SPARSE_MMA_MASK
	.align		4
.L_17:
        /*0028*/ 	.byte	0x03, 0x50
        /*002a*/ 	.short	0x0000


	//----- nvinfo : EIATTR_MAXREG_COUNT
	.align		4
        /*002c*/ 	.byte	0x03, 0x1b
        /*002e*/ 	.short	0x00ff


	//----- nvinfo : EIATTR_MERCURY_ISA_VERSION
	.align		4
        /*0030*/ 	.byte	0x03, 0x5f
        /*0032*/ 	.short	0x0101


	//----- nvinfo : EIATTR_VRC_CTA_INIT_COUNT
	.align		4
        /*0034*/ 	.byte	0x02, 0x4a
	.zero		1
	.zero		1


	//----- nvinfo : EIATTR_EXIT_INSTR_OFFSETS
	.align		4
        /*0038*/ 	.byte	0x04, 0x1c
        /*003a*/ 	.short	(.L_19 - .L_18)


	//   ....[0]....
.L_18:
        /*003c*/ 	.word	0x00000640


	//----- nvinfo : EIATTR_CRS_STACK_SIZE
	.align		4
.L_19:
        /*0040*/ 	.byte	0x04, 0x1e
        /*0042*/ 	.short	(.L_21 - .L_20)
.L_20:
        /*0044*/ 	.word	0x00000000


	//----- nvinfo : EIATTR_CBANK_PARAM_SIZE
	.align		4
.L_21:
        /*0048*/ 	.byte	0x03, 0x19
        /*004a*/ 	.short	0x0010


	//----- nvinfo : EIATTR_PARAM_CBANK
	.align		4
        /*004c*/ 	.byte	0x04, 0x0a
        /*004e*/ 	.short	(.L_23 - .L_22)
	.align		4
.L_22:
        /*0050*/ 	.word	index@(.nv.constant0._Z25actualizacion_temperaturaPA16_iS0_)
        /*0054*/ 	.short	0x0380
        /*0056*/ 	.short	0x0010


	//----- nvinfo : EIATTR_SW_WAR
	.align		4
.L_23:
        /*0058*/ 	.byte	0x04, 0x36
        /*005a*/ 	.short	(.L_25 - .L_24)
.L_24:
        /*005c*/ 	.word	0x00000008
.L_25:


//--------------------- .nv.info._Z16conduccion_calorPA16_iS0_ --------------------------
	.section	.nv.info._Z16conduccion_calorPA16_iS0_,"",@"SHT_CUDA_INFO"
	.sectionflags	@""
	.align	4


	//----- nvinfo : EIATTR_CUDA_API_VERSION
	.align		4
        /*0000*/ 	.byte	0x04, 0x37
        /*0002*/ 	.short	(.L_27 - .L_26)
.L_26:
        /*0004*/ 	.word	0x00000082


	//----- nvinfo : EIATTR_KPARAM_INFO
	.align		4
.L_27:
        /*0008*/ 	.byte	0x04, 0x17
        /*000a*/ 	.short	(.L_29 - .L_28)
.L_28:
        /*000c*/ 	.word	0x00000000
        /*0010*/ 	.short	0x0001
        /*0012*/ 	.short	0x0008
        /*0014*/ 	.byte	0x00, 0xf5, 0x21, 0x00


	//----- nvinfo : EIATTR_KPARAM_INFO
	.align		4
.L_29:
        /*0018*/ 	.byte	0x04, 0x17
        /*001a*/ 	.short	(.L_31 - .L_30)
.L_30:
        /*001c*/ 	.word	0x00000000
        /*0020*/ 	.short	0x0000
        /*0022*/ 	.short	0x0000
        /*0024*/ 	.byte	0x00, 0xf5, 0x21, 0x00


	//----- nvinfo : EIATTR_SPARSE_MMA_MASK
	.align		4
.L_31:
        /*0028*/ 	.byte	0x03, 0x50
        /*002a*/ 	.short	0x0000


	//----- nvinfo : EIATTR_MAXREG_COUNT
	.align		4
        /*002c*/ 	.byte	0x03, 0x1b
        /*002e*/ 	.short	0x00ff


	//----- nvinfo : EIATTR_MERCURY_ISA_VERSION
	.align		4
        /*0030*/ 	.byte	0x03, 0x5f
        /*0032*/ 	.short	0x0101


	//----- nvinfo : EIATTR_VRC_CTA_INIT_COUNT
	.align		4
        /*0034*/ 	.byte	0x02, 0x4a
	.zero		1
	.zero		1


	//----- nvinfo : EIATTR_EXIT_INSTR_OFFSETS
	.align		4
        /*0038*/ 	.byte	0x04, 0x1c
        /*003a*/ 	.short	(.L_33 - .L_32)


	//   ....[0]....
.L_32:
        /*003c*/ 	.word	0x000003f0


	//----- nvinfo : EIATTR_CRS_STACK_SIZE
	.align		4
.L_33:
        /*0040*/ 	.byte	0x04, 0x1e
        /*0042*/ 	.short	(.L_35 - .L_34)
.L_34:
        /*0044*/ 	.word	0x00000000


	//----- nvinfo : EIATTR_CBANK_PARAM_SIZE
	.align		4
.L_35:
        /*0048*/ 	.byte	0x03, 0x19
        /*004a*/ 	.short	0x0010


	//----- nvinfo : EIATTR_PARAM_CBANK
	.align		4
        /*004c*/ 	.byte	0x04, 0x0a
        /*004e*/ 	.short	(.L_37 - .L_36)
	.align		4
.L_36:
        /*0050*/ 	.word	index@(.nv.constant0._Z16conduccion_calorPA16_iS0_)
        /*0054*/ 	.short	0x0380
        /*0056*/ 	.short	0x0010


	//----- nvinfo : EIATTR_SW_WAR
	.align		4
.L_37:
        /*0058*/ 	.byte	0x04, 0x36
        /*005a*/ 	.short	(.L_39 - .L_38)
.L_38:
        /*005c*/ 	.word	0x00000008
.L_39:


//--------------------- .nv.callgraph             --------------------------
	.section	.nv.callgraph,"",@"SHT_CUDA_CALLGRAPH"
	.align	4
	.sectionentsize	8
	.align		4
        /*0000*/ 	.word	0x00000000
	.align		4
        /*0004*/ 	.word	0xffffffff
	.align		4
        /*0008*/ 	.word	0x00000000
	.align		4
        /*000c*/ 	.word	0xfffffffe
	.align		4
        /*0010*/ 	.word	0x00000000
	.align		4
        /*0014*/ 	.word	0xfffffffd
	.align		4
        /*0018*/ 	.word	0x00000000
	.align		4
        /*001c*/ 	.word	0xfffffffc


//--------------------- .text._Z25actualizacion_temperaturaPA16_iS0_ --------------------------
	.section	.text._Z25actualizacion_temperaturaPA16_iS0_,"ax",@progbits
	.align	128
        .global         _Z25actualizacion_temperaturaPA16_iS0_
        .type           _Z25actualizacion_temperaturaPA16_iS0_,@function
        .size           _Z25actualizacion_temperaturaPA16_iS0_,(.L_x_22 - _Z25actualizacion_temperaturaPA16_iS0_)
        .other          _Z25actualizacion_temperaturaPA16_iS0_,@"STO_CUDA_ENTRY STV_DEFAULT"
_Z25actualizacion_temperaturaPA16_iS0_:
.text._Z25actualizacion_temperaturaPA16_iS0_:
[----:B------:R-:W-:Y:S01]  /*0000*/  LDC R1, c[0x0][0x37c] ;  /* 0x0000df00ff017b82 */ /* 0x000fe20000000800 */
[----:B------:R-:W0:Y:S07]  /*0010*/  S2R R3, SR_TID.X ;  /* 0x0000000000037919 */ /* 0x000e2e0000002100 */
[----:B------:R-:W0:Y:S01]  /*0020*/  S2UR UR4, SR_CTAID.X ;  /* 0x00000000000479c3 */ /* 0x000e220000002500 */
[----:B------:R-:W-:Y:S04]  /*0030*/  BSSY.RECONVERGENT B0, `(.L_x_0) ;  /* 0x0000043000007945 */ /* 0x000fe80003800200 */
[----:B------:R-:W-:Y:S01]  /*0040*/  BSSY.RELIABLE B1, `(.L_x_1) ;  /* 0x000003e000017945 */ /* 0x000fe20003800100 */
[----:B------:R-:W1:Y:S01]  /*0050*/  S2R R5, SR_TID.Y ;  /* 0x0000000000057919 */ /* 0x000e620000002200 */
[----:B------:R-:W-:-:S02]  /*0060*/  HFMA2 R7, -RZ, RZ, 0, 0 ;  /* 0x00000000ff077431 */ /* 0x000fc400000001ff */
[----:B------:R-:W-:Y:S01]  /*0070*/  IMAD.MOV.U32 R12, RZ, RZ, RZ ;  /* 0x000000ffff0c7224 */ /* 0x000fe200078e00ff */
[----:B------:R-:W0:Y:S08]  /*0080*/  LDC R6, c[0x0][0x360] ;  /* 0x0000d800ff067b82 */ /* 0x000e300000000800 */
[----:B------:R-:W1:Y:S08]  /*0090*/  S2UR UR6, SR_CTAID.Y ;  /* 0x00000000000679c3 */ /* 0x000e700000002600 */
[----:B------:R-:W1:Y:S08]  /*00a0*/  LDC R0, c[0x0][0x364] ;  /* 0x0000d900ff007b82 */ /* 0x000e700000000800 */
[----:B------:R-:W2:Y:S01]  /*00b0*/  LDC.64 R8, c[0x0][0x388] ;  /* 0x0000e200ff087b82 */ /* 0x000ea20000000a00 */
[----:B0-----:R-:W-:Y:S01]  /*00c0*/  IMAD R6, R6, UR4, R3 ;  /* 0x0000000406067c24 */ /* 0x001fe2000f8e0203 */
[----:B------:R-:W0:Y:S04]  /*00d0*/  LDCU.64 UR4, c[0x0][0x358] ;  /* 0x00006b00ff0477ac */ /* 0x000e280008000a00 */
[----:B------:R-:W-:Y:S01]  /*00e0*/  ISETP.GE.AND P0, PT, R6, 0x2, PT ;  /* 0x000000020600780c */ /* 0x000fe20003f06270 */
[----:B-1----:R-:W-:-:S04]  /*00f0*/  IMAD R0, R0, UR6, R5 ;  /* 0x0000000600007c24 */ /* 0x002fc8000f8e0205 */
[----:B------:R-:W-:Y:S02]  /*0100*/  VIADD R13, R0, 0xffffffff ;  /* 0xffffffff000d7836 */ /* 0x000fe40000000000 */
[----:B--2---:R-:W-:-:S04]  /*0110*/  IMAD.WIDE R4, R6, 0x40, R8 ;  /* 0x0000004006047825 */ /* 0x004fc800078e0208 */
[----:B------:R-:W-:-:S04]  /*0120*/  IMAD.WIDE.U32 R2, R0, 0x4, R4 ;  /* 0x0000000400027825 */ /* 0x000fc800078e0004 */
[----:B------:R-:W-:Y:S01]  /*0130*/  IMAD.WIDE.U32 R4, R13, 0x4, R4 ;  /* 0x000000040d047825 */ /* 0x000fe200078e0004 */
[----:B0-----:R-:W-:Y:S06]  /*0140*/  @!P0 BRA `(.L_x_2) ;  /* 0x00000000005c8947 */ /* 0x001fec0003800000 */
[----:B------:R-:W-:-:S04]  /*0150*/  VIADD R7, R6, 0xffffffff ;  /* 0xffffffff06077836 */ /* 0x000fc80000000000 */
[----:B------:R-:W-:-:S04]  /*0160*/  IMAD.WIDE.U32 R8, R7, 0x40, R8 ;  /* 0x0000004007087825 */ /* 0x000fc800078e0008 */
[----:B------:R-:W-:-:S05]  /*0170*/  IMAD.WIDE.U32 R10, R0, 0x4, R8 ;  /* 0x00000004000a7825 */ /* 0x000fca00078e0008 */
[----:B------:R0:W5:Y:S01]  /*0180*/  LDG.E R7, desc[UR4][R10.64] ;  /* 0x000000040a077981 */ /* 0x000162000c1e1900 */
[----:B------:R-:W-:Y:S01]  /*0190*/  ISETP.GE.U32.AND P0, PT, R0, 0x2, PT ;  /* 0x000000020000780c */ /* 0x000fe20003f06070 */
[----:B------:R-:W-:Y:S04]  /*01a0*/  BSSY.RECONVERGENT B2, `(.L_x_3) ;  /* 0x000000f000027945 */ /* 0x000fe80003800200 */
[----:B------:R-:W-:Y:S01]  /*01b0*/  BSSY.RELIABLE B3, `(.L_x_4) ;  /* 0x000000b000037945 */ /* 0x000fe20003800100 */
[----:B------:R-:W-:-:S07]  /*01c0*/  MOV R12, 0x2 ;  /* 0x00000002000c7802 */ /* 0x000fce0000000f00 */
[----:B0-----:R-:W-:Y:S05]  /*01d0*/  @!P0 BRA `(.L_x_5) ;  /* 0x0000000000208947 */ /* 0x001fea0003800000 */
[----:B------:R-:W-:-:S06]  /*01e0*/  IMAD.WIDE.U32 R8, R13, 0x4, R8 ;  /* 0x000000040d087825 */ /* 0x000fcc00078e0008 */
[----:B------:R-:W2:Y:S01]  /*01f0*/  LDG.E R8, desc[UR4][R8.64] ;  /* 0x0000000408087981 */ /* 0x000ea2000c1e1900 */
[----:B------:R-:W-:Y:S01]  /*0200*/  ISETP.GT.U32.AND P1, PT, R0, 0xe, PT ;  /* 0x0000000e0000780c */ /* 0x000fe20003f24070 */
[----:B------:R-:W-:-:S12]  /*0210*/  IMAD.MOV.U32 R12, RZ, RZ, 0x2 ;  /* 0x00000002ff0c7424 */ /* 0x000fd800078e00ff */
[----:B------:R-:W-:Y:S05]  /*0220*/  @P1 BREAK.RELIABLE B3 ;  /* 0x0000000000031942 */ /* 0x000fea0003800100 */
[----:B--2--5:R-:W-:Y:S01]  /*0230*/  IADD3 R7, PT, PT, R7, R8, RZ ;  /* 0x0000000807077210 */ /* 0x024fe20007ffe0ff */
[----:B------:R-:W-:Y:S06]  /*0240*/  @P1 BRA `(.L_x_6) ;  /* 0x0000000000101947 */ /* 0x000fec0003800000 */
[----:B------:R-:W-:-:S07]  /*0250*/  IMAD.MOV.U32 R12, RZ, RZ, 0x3 ;  /* 0x00000003ff0c7424 */ /* 0x000fce00078e00ff */
.L_x_5:
[----:B------:R-:W-:Y:S05]  /*0260*/  BSYNC.RELIABLE B3 ;  /* 0x0000000000037941 */ /* 0x000fea0003800100 */
.L_x_4:
[----:B------:R-:W2:Y:S02]  /*0270*/  LDG.E R10, desc[UR4][R10.64+-0x4] ;  /* 0xfffffc040a0a7981 */ /* 0x000ea4000c1e1900 */
[----:B--2--5:R-:W-:-:S07]  /*0280*/  IADD3 R7, PT, PT, R10, R7, RZ ;  /* 0x000000070a077210 */ /* 0x024fce0007ffe0ff */
.L_x_6:
[----:B------:R-:W-:Y:S05]  /*0290*/  BSYNC.RECONVERGENT B2 ;  /* 0x0000000000027941 */ /* 0x000fea0003800200 */
.L_x_3:
[----:B------:R-:W-:-:S13]  /*02a0*/  ISETP.GT.U32.AND P1, PT, R6, 0xe, PT ;  /* 0x0000000e0600780c */ /* 0x000fda0003f24070 */
[----:B------:R-:W-:Y:S05]  /*02b0*/  @P1 BRA `(.L_x_7) ;  /* 0x0000000000381947 */ /* 0x000fea0003800000 */
.L_x_2:
[----:B------:R-:W2:Y:S01]  /*02c0*/  LDG.E R10, desc[UR4][R2.64+0x40] ;  /* 0x00004004020a7981 */ /* 0x000ea2000c1e1900 */
[----:B------:R-:W-:Y:S01]  /*02d0*/  ISETP.GT.U32.AND P0, PT, R0, 0xe, PT ;  /* 0x0000000e0000780c */ /* 0x000fe20003f04070 */
[----:B------:R-:W-:Y:S01]  /*02e0*/  VIADD R8, R12, 0x1 ;  /* 0x000000010c087836 */ /* 0x000fe20000000000 */
[----:B--2---:R-:W-:-:S11]  /*02f0*/  IADD3 R7, PT, PT, R10, R7, RZ ;  /* 0x000000070a077210 */ /* 0x004fd60007ffe0ff */
[----:B------:R-:W-:Y:S05]  /*0300*/  @P0 BRA `(.L_x_8) ;  /* 0x0000000000140947 */ /* 0x000fea0003800000 */
[----:B------:R-:W2:Y:S01]  /*0310*/  LDG.E R10, desc[UR4][R2.64+0x44] ;  /* 0x00004404020a7981 */ /* 0x000ea2000c1e1900 */
[----:B------:R-:W-:Y:S01]  /*0320*/  ISETP.GE.U32.AND P0, PT, R0, 0x2, PT ;  /* 0x000000020000780c */ /* 0x000fe20003f06070 */
[----:B------:R-:W-:Y:S01]  /*0330*/  VIADD R8, R12, 0x2 ;  /* 0x000000020c087836 */ /* 0x000fe20000000000 */
[----:B--2---:R-:W-:-:S11]  /*0340*/  IADD3 R7, PT, PT, R7, R10, RZ ;  /* 0x0000000a07077210 */ /* 0x004fd60007ffe0ff */
[----:B------:R-:W-:Y:S05]  /*0350*/  @!P0 BRA `(.L_x_9) ;  /* 0x0000000000308947 */ /* 0x000fea0003800000 */
.L_x_8:
[----:B------:R-:W2:Y:S01]  /*0360*/  LDG.E R10, desc[UR4][R4.64+0x40] ;  /* 0x00004004040a7981 */ /* 0x000ea2000c1e1900 */
[----:B------:R-:W-:Y:S01]  /*0370*/  VIADD R12, R8, 0x1 ;  /* 0x00000001080c7836 */ /* 0x000fe20000000000 */
[----:B--2---:R-:W-:Y:S01]  /*0380*/  IADD3 R7, PT, PT, R10, R7, RZ ;  /* 0x000000070a077210 */ /* 0x004fe20007ffe0ff */
[----:B------:R-:W-:Y:S06]  /*0390*/  BRA `(.L_x_10) ;  /* 0x0000000000087947 */ /* 0x000fec0003800000 */
.L_x_7:
[----:B------:R-:W-:Y:S01]  /*03a0*/  IMAD.MOV.U32 R8, RZ, RZ, R12 ;  /* 0x000000ffff087224 */ /* 0x000fe200078e000c */
[----:B------:R-:W-:Y:S06]  /*03b0*/  @!P0 BRA `(.L_x_9) ;  /* 0x0000000000188947 */ /* 0x000fec0003800000 */
.L_x_10:
[----:B------:R-:W2:Y:S01]  /*03c0*/  LDG.E R4, desc[UR4][R4.64] ;  /* 0x0000000404047981 */ /* 0x000ea2000c1e1900 */
[----:B------:R-:W-:Y:S02]  /*03d0*/  ISETP.GT.U32.AND P0, PT, R0, 0xe, PT ;  /* 0x0000000e0000780c */ /* 0x000fe40003f04070 */
[----:B------:R-:W-:-:S11]  /*03e0*/  IADD3 R8, PT, PT, R12, 0x1, RZ ;  /* 0x000000010c087810 */ /* 0x000fd60007ffe0ff */
[----:B------:R-:W-:Y:S05]  /*03f0*/  @P0 BREAK.RELIABLE B1 ;  /* 0x0000000000010942 */ /* 0x000fea0003800100 */
[----:B--2---:R-:W-:Y:S01]  /*0400*/  IMAD.IADD R7, R4, 0x1, R7 ;  /* 0x0000000104077824 */ /* 0x004fe200078e0207 */
[----:B------:R-:W-:Y:S06]  /*0410*/  @P0 BRA `(.L_x_11) ;  /* 0x0000000000100947 */ /* 0x000fec0003800000 */
.L_x_9:
[----:B------:R-:W-:Y:S05]  /*0420*/  BSYNC.RELIABLE B1 ;  /* 0x0000000000017941 */ /* 0x000fea0003800100 */
.L_x_1:
[----:B------:R-:W2:Y:S01]  /*0430*/  LDG.E R2, desc[UR4][R2.64+0x4] ;  /* 0x0000040402027981 */ /* 0x000ea2000c1e1900 */
[----:B------:R-:W-:Y:S01]  /*0440*/  IADD3 R8, PT, PT, R8, 0x1, RZ ;  /* 0x0000000108087810 */ /* 0x000fe20007ffe0ff */
[----:B--2---:R-:W-:-:S07]  /*0450*/  IMAD.IADD R7, R2, 0x1, R7 ;  /* 0x0000000102077824 */ /* 0x004fce00078e0207 */
.L_x_11:
[----:B------:R-:W-:Y:S05]  /*0460*/  BSYNC.RECONVERGENT B0 ;  /* 0x0000000000007941 */ /* 0x000fea0003800200 */
.L_x_0:
[----:B------:R-:W-:Y:S05]  /*0470*/  WARPSYNC.ALL ;  /* 0x0000000000007948 */ /* 0x000fea0003800000 */
[-C--:B------:R-:W-:Y:S02]  /*0480*/  IABS R10, R8.reuse ;  /* 0x00000008000a7213 */ /* 0x080fe40000000000 */
[----:B------:R-:W-:Y:S02]  /*0490*/  IABS R9, R7 ;  /* 0x0000000700097213 */ /* 0x000fe40000000000 */
[----:B------:R-:W0:Y:S01]  /*04a0*/  I2F.RP R4, R10 ;  /* 0x0000000a00047306 */ /* 0x000e220000209400 */
[----:B------:R-:W-:-:S02]  /*04b0*/  IABS R11, R8 ;  /* 0x00000008000b7213 */ /* 0x000fc40000000000 */
[----:B------:R-:W-:-:S04]  /*04c0*/  LOP3.LUT R7, R7, R8, RZ, 0x3c, !PT ;  /* 0x0000000807077212 */ /* 0x000fc800078e3cff */
[----:B------:R-:W-:Y:S01]  /*04d0*/  ISETP.GE.AND P1, PT, R7, RZ, PT ;  /* 0x000000ff0700720c */ /* 0x000fe20003f26270 */
[----:B0-----:R-:W0:Y:S02]  /*04e0*/  MUFU.RCP R4, R4 ;  /* 0x0000000400047308 */ /* 0x001e240000001000 */
[----:B0-----:R-:W-:-:S06]  /*04f0*/  IADD3 R2, PT, PT, R4, 0xffffffe, RZ ;  /* 0x0ffffffe04027810 */ /* 0x001fcc0007ffe0ff */
[----:B------:R0:W1:Y:S02]  /*0500*/  F2I.FTZ.U32.TRUNC.NTZ R3, R2 ;  /* 0x0000000200037305 */ /* 0x000064000021f000 */
[----:B0-----:R-:W-:Y:S01]  /*0510*/  MOV R2, RZ ;  /* 0x000000ff00027202 */ /* 0x001fe20000000f00 */
[----:B-1----:R-:W-:-:S04]  /*0520*/  IMAD.MOV R5, RZ, RZ, -R3 ;  /* 0x000000ffff057224 */ /* 0x002fc800078e0a03 */
[----:B------:R-:W-:-:S04]  /*0530*/  IMAD R5, R5, R10, RZ ;  /* 0x0000000a05057224 */ /* 0x000fc800078e02ff */
[----:B------:R-:W-:-:S04]  /*0540*/  IMAD.HI.U32 R3, R3, R5, R2 ;  /* 0x0000000503037227 */ /* 0x000fc800078e0002 */
[----:B------:R-:W-:Y:S02]  /*0550*/  IMAD.MOV R5, RZ, RZ, -R11 ;  /* 0x000000ffff057224 */ /* 0x000fe400078e0a0b */
[----:B------:R-:W-:Y:S02]  /*0560*/  IMAD.HI.U32 R4, R3, R9, RZ ;  /* 0x0000000903047227 */ /* 0x000fe400078e00ff */
[----:B------:R-:W0:Y:S02]  /*0570*/  LDC.64 R2, c[0x0][0x380] ;  /* 0x0000e000ff027b82 */ /* 0x000e240000000a00 */
[----:B------:R-:W-:-:S05]  /*0580*/  IMAD R5, R4, R5, R9 ;  /* 0x0000000504057224 */ /* 0x000fca00078e0209 */
[----:B------:R-:W-:-:S13]  /*0590*/  ISETP.GT.U32.AND P2, PT, R10, R5, PT ;  /* 0x000000050a00720c */ /* 0x000fda0003f44070 */
[-C--:B------:R-:W-:Y:S01]  /*05a0*/  @!P2 IADD3 R5, PT, PT, R5, -R10.reuse, RZ ;  /* 0x8000000a0505a210 */ /* 0x080fe20007ffe0ff */
[----:B------:R-:W-:Y:S01]  /*05b0*/  @!P2 VIADD R4, R4, 0x1 ;  /* 0x000000010404a836 */ /* 0x000fe20000000000 */
[----:B------:R-:W-:Y:S02]  /*05c0*/  ISETP.NE.AND P2, PT, R8, RZ, PT ;  /* 0x000000ff0800720c */ /* 0x000fe40003f45270 */
[----:B------:R-:W-:Y:S01]  /*05d0*/  ISETP.GE.U32.AND P0, PT, R5, R10, PT ;  /* 0x0000000a0500720c */ /* 0x000fe20003f06070 */
[----:B0-----:R-:W-:-:S04]  /*05e0*/  IMAD.WIDE R6, R6, 0x40, R2 ;  /* 0x0000004006067825 */ /* 0x001fc800078e0202 */
[----:B------:R-:W-:-:S08]  /*05f0*/  IMAD.WIDE.U32 R6, R0, 0x4, R6 ;  /* 0x0000000400067825 */ /* 0x000fd000078e0006 */
[----:B------:R-:W-:-:S05]  /*0600*/  @P0 IADD3 R4, PT, PT, R4, 0x1, RZ ;  /* 0x0000000104040810 */ /* 0x000fca0007ffe0ff */
[----:B------:R-:W-:Y:S01]  /*0610*/  @!P1 IMAD.MOV R4, RZ, RZ, -R4 ;  /* 0x000000ffff049224 */ /* 0x000fe200078e0a04 */
[----:B------:R-:W-:-:S05]  /*0620*/  @!P2 LOP3.LUT R4, RZ, R8, RZ, 0x33, !PT ;  /* 0x00000008ff04a212 */ /* 0x000fca00078e33ff */
[----:B------:R-:W-:Y:S01]  /*0630*/  STG.E desc[UR4][R6.64], R4 ;  /* 0x0000000406007986 */ /* 0x000fe2000c101904 */
[----:B------:R-:W-:Y:S05]  /*0640*/  EXIT ;  /* 0x000000000000794d */ /* 0x000fea0003800000 */
.L_x_12:
[----:B------:R-:W-:-:S00]  /*0650*/  BRA `(.L_x_12) ;  /* 0xfffffffc00fc7947 */ /* 0x000fc0000383ffff */
[----:B------:R-:W-:-:S00]  /*0660*/  NOP ;  /* 0x0000000000007918 */ /* 0x000fc00000000000 */
        /* <DEDUP_REMOVED lines=9> */
.L_x_22:


//--------------------- .text._Z16conduccion_calorPA16_iS0_ --------------------------
	.section	.text._Z16conduccion_calorPA16_iS0_,"ax",@progbits
	.align	128
        .global         _Z16conduccion_calorPA16_iS0_
        .type           _Z16conduccion_calorPA16_iS0_,@function
        .size           _Z16conduccion_calorPA16_iS0_,(.L_x_23 - _Z16conduccion_calorPA16_iS0_)
        .other          _Z16conduccion_calorPA16_iS0_,@"STO_CUDA_ENTRY STV_DEFAULT"
_Z16conduccion_calorPA16_iS0_:
.text._Z16conduccion_calorPA16_iS0_:
[----:B------:R-:W-:Y:S01]  /*0000*/  LDC R1, c[0x0][0x37c] ;  /* 0x0000df00ff017b82 */ /* 0x000fe20000000800 */
[----:B------:R-:W0:Y:S07]  /*0010*/  S2R R3, SR_TID.X ;  /* 0x0000000000037919 */ /* 0x000e2e0000002100 */
[----:B------:R-:W0:Y:S01]  /*0020*/  S2UR UR4, SR_CTAID.X ;  /* 0x00000000000479c3 */ /* 0x000e220000002500 */
[----:B------:R-:W-:Y:S04]  /*0030*/  BSSY.RECONVERGENT B1, `(.L_x_13) ;  /* 0x000001b000017945 */ /* 0x000fe80003800200 */
[----:B------:R-:W-:Y:S01]  /*0040*/  BSSY.RELIABLE B0, `(.L_x_14) ;  /* 0x0000016000007945 */ /* 0x000fe20003800100 */
[----:B------:R-:W1:Y:S01]  /*0050*/  S2R R5, SR_TID.Y ;  /* 0x0000000000057919 */ /* 0x000e620000002200 */
[----:B------:R-:W-:Y:S01]  /*0060*/  CS2R R6, SRZ ;  /* 0x0000000000067805 */ /* 0x000fe2000001ff00 */
[----:B------:R-:W0:Y:S08]  /*0070*/  LDC R2, c[0x0][0x360] ;  /* 0x0000d800ff027b82 */ /* 0x000e300000000800 */
[----:B------:R-:W2:Y:S08]  /*0080*/  LDC.64 R10, c[0x0][0x388] ;  /* 0x0000e200ff0a7b82 */ /* 0x000eb00000000a00 */
[----:B------:R-:W1:Y:S08]  /*0090*/  S2UR UR6, SR_CTAID.Y ;  /* 0x00000000000679c3 */ /* 0x000e700000002600 */
[----:B------:R-:W1:Y:S01]  /*00a0*/  LDC R0, c[0x0][0x364] ;  /* 0x0000d900ff007b82 */ /* 0x000e620000000800 */
[----:B0-----:R-:W-:Y:S01]  /*00b0*/  IMAD R2, R2, UR4, R3 ;  /* 0x0000000402027c24 */ /* 0x001fe2000f8e0203 */
[----:B------:R-:W0:Y:S04]  /*00c0*/  LDCU.64 UR4, c[0x0][0x358] ;  /* 0x00006b00ff0477ac */ /* 0x000e280008000a00 */
[C---:B------:R-:W-:Y:S01]  /*00d0*/  ISETP.GE.AND P0, PT, R2.reuse, 0x2, PT ;  /* 0x000000020200780c */ /* 0x040fe20003f06270 */
[----:B--2---:R-:W-:-:S04]  /*00e0*/  IMAD.WIDE R8, R2, 0x40, R10 ;  /* 0x0000004002087825 */ /* 0x004fc800078e020a */
[----:B-1----:R-:W-:-:S04]  /*00f0*/  IMAD R0, R0, UR6, R5 ;  /* 0x0000000600007c24 */ /* 0x002fc8000f8e0205 */
[----:B------:R-:W-:-:S04]  /*0100*/  IMAD.WIDE.U32 R4, R0, 0x4, R8 ;  /* 0x0000000400047825 */ /* 0x000fc800078e0008 */
[----:B0-----:R-:W-:Y:S05]  /*0110*/  @!P0 BRA `(.L_x_15) ;  /* 0x0000000000208947 */ /* 0x001fea0003800000 */
[----:B------:R-:W-:-:S05]  /*0120*/  IADD3 R7, PT, PT, R2, -0x1, RZ ;  /* 0xffffffff02077810 */ /* 0x000fca0007ffe0ff */
[----:B------:R-:W-:-:S04]  /*0130*/  IMAD.WIDE.U32 R6, R7, 0x40, R10 ;  /* 0x0000004007067825 */ /* 0x000fc800078e000a */
[----:B------:R-:W-:-:S06]  /*0140*/  IMAD.WIDE.U32 R10, R0, 0x4, R6 ;  /* 0x00000004000a7825 */ /* 0x000fcc00078e0006 */
[----:B------:R-:W2:Y:S01]  /*0150*/  LDG.E R10, desc[UR4][R10.64] ;  /* 0x000000040a0a7981 */ /* 0x000ea2000c1e1900 */
[----:B------:R-:W-:-:S13]  /*0160*/  ISETP.GT.U32.AND P0, PT, R2, 0xe, PT ;  /* 0x0000000e0200780c */ /* 0x000fda0003f04070 */
[----:B------:R-:W-:Y:S05]  /*0170*/  @P0 BREAK.RELIABLE B0 ;  /* 0x0000000000000942 */ /* 0x000fea0003800100 */
[----:B--2---:R0:W1:Y:S01]  /*0180*/  I2F.F64 R6, R10 ;  /* 0x0000000a00067312 */ /* 0x0040620000201c00 */
[----:B------:R-:W-:Y:S05]  /*0190*/  @P0 BRA `(.L_x_16) ;  /* 0x0000000000100947 */ /* 0x000fea0003800000 */
.L_x_15:
[----:B------:R-:W-:Y:S05]  /*01a0*/  BSYNC.RELIABLE B0 ;  /* 0x0000000000007941 */ /* 0x000fea0003800100 */
.L_x_14:
[----:B0-----:R-:W2:Y:S02]  /*01b0*/  LDG.E R10, desc[UR4][R4.64+0x40] ;  /* 0x00004004040a7981 */ /* 0x001ea4000c1e1900 */
[----:B--2---:R-:W1:Y:S02]  /*01c0*/  I2F.F64 R10, R10 ;  /* 0x0000000a000a7312 */ /* 0x004e640000201c00 */
[----:B-1----:R-:W-:-:S11]  /*01d0*/  DADD R6, R10, R6 ;  /* 0x000000000a067229 */ /* 0x002fd60000000006 */
.L_x_16:
[----:B------:R-:W-:Y:S05]  /*01e0*/  BSYNC.RECONVERGENT B1 ;  /* 0x0000000000017941 */ /* 0x000fea0003800200 */
.L_x_13:
[----:B------:R-:W-:Y:S05]  /*01f0*/  WARPSYNC.ALL ;  /* 0x0000000000007948 */ /* 0x000fea0003800000 */
[----:B------:R-:W-:Y:S01]  /*0200*/  ISETP.GE.U32.AND P0, PT, R0, 0x2, PT ;  /* 0x000000020000780c */ /* 0x000fe20003f06070 */
[----:B------:R-:W-:Y:S04]  /*0210*/  BSSY.RECONVERGENT B1, `(.L_x_17) ;  /* 0x000000f000017945 */ /* 0x000fe80003800200 */
[----:B------:R-:W-:Y:S08]  /*0220*/  BSSY.RELIABLE B2, `(.L_x_18) ;  /* 0x000000a000027945 */ /* 0x000ff00003800100 */
[----:B------:R-:W-:Y:S05]  /*0230*/  @!P0 BRA `(.L_x_19) ;  /* 0x0000000000208947 */ /* 0x000fea0003800000 */
[----:B------:R-:W-:-:S05]  /*0240*/  IADD3 R3, PT, PT, R0, -0x1, RZ ;  /* 0xffffffff00037810 */ /* 0x000fca0007ffe0ff */
[----:B------:R-:W-:-:S06]  /*0250*/  IMAD.WIDE.U32 R8, R3, 0x4, R8 ;  /* 0x0000000403087825 */ /* 0x000fcc00078e0008 */
[----:B------:R-:W0:Y:S01]  /*0260*/  LDG.E R8, desc[UR4][R8.64] ;  /* 0x0000000408087981 */ /* 0x000e22000c1e1900 */
[----:B------:R-:W-:-:S13]  /*0270*/  ISETP.GT.U32.AND P0, PT, R0, 0xe, PT ;  /* 0x0000000e0000780c */ /* 0x000fda0003f04070 */
[----:B------:R-:W-:Y:S05]  /*0280*/  @P0 BREAK.RELIABLE B2 ;  /* 0x0000000000020942 */ /* 0x000fea0003800100 */
[----:B0-----:R-:W1:Y:S02]  /*0290*/  I2F.F64 R10, R8 ;  /* 0x00000008000a7312 */ /* 0x001e640000201c00 */
[----:B-1----:R-:W-:Y:S01]  /*02a0*/  DADD R6, R6, R10 ;  /* 0x0000000006067229 */ /* 0x002fe2000000000a */
[----:B------:R-:W-:Y:S10]  /*02b0*/  @P0 BRA `(.L_x_20) ;  /* 0x0000000000100947 */ /* 0x000ff40003800000 */
.L_x_19:
[----:B------:R-:W-:Y:S05]  /*02c0*/  BSYNC.RELIABLE B2 ;  /* 0x0000000000027941 */ /* 0x000fea0003800100 */
.L_x_18:
[----:B------:R-:W2:Y:S02]  /*02d0*/  LDG.E R8, desc[UR4][R4.64+0x4] ;  /* 0x0000040404087981 */ /* 0x000ea4000c1e1900 */
[----:B--2---:R-:W1:Y:S02]  /*02e0*/  I2F.F64 R8, R8 ;  /* 0x0000000800087312 */ /* 0x004e640000201c00 */
[----:B-1----:R-:W-:-:S11]  /*02f0*/  DADD R6, R8, R6 ;  /* 0x0000000008067229 */ /* 0x002fd60000000006 */
.L_x_20:
[----:B------:R-:W-:Y:S05]  /*0300*/  BSYNC.RECONVERGENT B1 ;  /* 0x0000000000017941 */ /* 0x000fea0003800200 */
.L_x_17:
[----:B------:R-:W-:Y:S05]  /*0310*/  WARPSYNC.ALL ;  /* 0x0000000000007948 */ /* 0x000fea0003800000 */
[----:B------:R-:W2:Y:S01]  /*0320*/  LDG.E R4, desc[UR4][R4.64] ;  /* 0x0000000404047981 */ /* 0x000ea2000c1e1900 */
[----:B------:R-:W1:Y:S01]  /*0330*/  LDC.64 R12, c[0x0][0x380] ;  /* 0x0000e000ff0c7b82 */ /* 0x000e620000000a00 */
[----:B------:R-:W-:Y:S01]  /*0340*/  UMOV UR6, 0x634e0318 ;  /* 0x634e031800067882 */ /* 0x000fe20000000000 */
[----:B------:R-:W-:Y:S01]  /*0350*/  UMOV UR7, 0x3f161139 ;  /* 0x3f16113900077882 */ /* 0x000fe20000000000 */
[----:B-1----:R-:W-:-:S04]  /*0360*/  IMAD.WIDE R2, R2, 0x40, R12 ;  /* 0x0000004002027825 */ /* 0x002fc800078e020c */
[----:B------:R-:W-:Y:S01]  /*0370*/  IMAD.WIDE.U32 R2, R0, 0x4, R2 ;  /* 0x0000000400027825 */ /* 0x000fe200078e0002 */
[----:B--2---:R-:W-:Y:S01]  /*0380*/  LEA R14, -R4, RZ, 0x2 ;  /* 0x000000ff040e7211 */ /* 0x004fe200078e11ff */
[----:B0-----:R-:W-:Y:S08]  /*0390*/  I2F.F64 R10, R4 ;  /* 0x00000004000a7312 */ /* 0x001ff00000201c00 */
[----:B------:R-:W0:Y:S02]  /*03a0*/  I2F.F64 R8, R14 ;  /* 0x0000000e00087312 */ /* 0x000e240000201c00 */
[----:B0-----:R-:W-:-:S08]  /*03b0*/  DADD R8, R8, R6 ;  /* 0x0000000008087229 */ /* 0x001fd00000000006 */
[----:B------:R-:W-:-:S10]  /*03c0*/  DFMA R8, R8, UR6, R10 ;  /* 0x0000000608087c2b */ /* 0x000fd4000800000a */
[----:B------:R-:W0:Y:S02]  /*03d0*/  F2I.F64.TRUNC R9, R8 ;  /* 0x0000000800097311 */ /* 0x000e24000030d100 */
[----:B0-----:R-:W-:Y:S01]  /*03e0*/  STG.E desc[UR4][R2.64], R9 ;  /* 0x0000000902007986 */ /* 0x001fe2000c101904 */
[----:B------:R-:W-:Y:S05]  /*03f0*/  EXIT ;  /* 0x000000000000794d */ /* 0x000fea0003800000 */
.L_x_21:
        /* <DEDUP_REMOVED lines=16> */
.L_x_23:


//--------------------- .nv.shared.reserved.0     --------------------------
	.section	.nv.shared.reserved.0,"aw",@nobits
	.weak		__nv_reservedSMEM_offset_0_alias
	.size		__nv_reservedSMEM_offset_0_alias, 0, 64
	.other		__nv_reservedSMEM_offset_0_alias,@"STO_CUDA_RESERVED_SHARED STV_DEFAULT"
__nv_reservedSMEM_offset_0_alias:
	.zero		0
	.zero		64


//--------------------- .nv.constant0._Z25actualizacion_temperaturaPA16_iS0_ --------------------------
	.section	.nv.constant0._Z25actualizacion_temperaturaPA16_iS0_,"a",@progbits
	.sectionflags	@""
	.align	4
.nv.constant0._Z25actualizacion_temperaturaPA16_iS0_:
	.zero		912


//--------------------- .nv.constant0._Z16conduccion_calorPA16_iS0_ --------------------------
	.section	.nv.constant0._Z16conduccion_calorPA16_iS0_,"a",@progbits
	.sectionflags	@""
	.align	4
.nv.constant0._Z16conduccion_calorPA16_iS0_:
	.zero		912


//--------------------- SYMBOLS --------------------------

	.type		.nv.reservedSmem.offset0,@object
	.size		.nv.reservedSmem.offset0,0x4
